//
// Generated by NVIDIA NVVM Compiler
//
// Compiler Build ID: CL-36424714
// Cuda compilation tools, release 13.0, V13.0.88
// Based on NVVM 20.0.0
//

.version 9.0
.target sm_100
.address_size 64

	// .globl	_Z15vectorAddKernelPiS_S_ii

.visible .entry _Z15vectorAddKernelPiS_S_ii(
	.param .u64 .ptr .align 1 _Z15vectorAddKernelPiS_S_ii_param_0,
	.param .u64 .ptr .align 1 _Z15vectorAddKernelPiS_S_ii_param_1,
	.param .u64 .ptr .align 1 _Z15vectorAddKernelPiS_S_ii_param_2,
	.param .u32 _Z15vectorAddKernelPiS_S_ii_param_3,
	.param .u32 _Z15vectorAddKernelPiS_S_ii_param_4
)
{
	.reg .pred 	%p<2>;
	.reg .b32 	%r<12>;
	.reg .b64 	%rd<11>;

	ld.param.u64 	%rd1, [_Z15vectorAddKernelPiS_S_ii_param_0];
	ld.param.u64 	%rd2, [_Z15vectorAddKernelPiS_S_ii_param_1];
	ld.param.u64 	%rd3, [_Z15vectorAddKernelPiS_S_ii_param_2];
	ld.param.u32 	%r2, [_Z15vectorAddKernelPiS_S_ii_param_3];
	ld.param.u32 	%r3, [_Z15vectorAddKernelPiS_S_ii_param_4];
	mov.u32 	%r4, %ctaid.x;
	mov.u32 	%r5, %ntid.x;
	mov.u32 	%r6, %tid.x;
	mad.lo.s32 	%r7, %r4, %r5, %r6;
	add.s32 	%r1, %r7, %r3;
	add.s32 	%r8, %r3, %r2;
	setp.ge.s32 	%p1, %r1, %r8;
	@%p1 bra 	$L__BB0_2;
	cvta.to.global.u64 	%rd4, %rd1;
	cvta.to.global.u64 	%rd5, %rd2;
	cvta.to.global.u64 	%rd6, %rd3;
	mul.wide.s32 	%rd7, %r1, 4;
	add.s64 	%rd8, %rd4, %rd7;
	ld.global.u32 	%r9, [%rd8];
	add.s64 	%rd9, %rd5, %rd7;
	ld.global.u32 	%r10, [%rd9];
	add.s32 	%r11, %r10, %r9;
	add.s64 	%rd10, %rd6, %rd7;
	st.global.u32 	[%rd10], %r11;
$L__BB0_2:
	ret;

}


// ===== COMPILED SASS (sm_100) =====

	.target	sm_100

	.elftype	@"ET_EXEC"


//--------------------- .note.nv.tkinfo           --------------------------
	.section	.note.nv.tkinfo,"",@"SHT_NOTE"
	.sectionflags	@"SHF_NOTE_NV_TKINFO"
	.tkinfo
        /*0018*/ 	.word	0x00000002
        /*0030*/ 	.string	""
        /*0030*/ 	.string	"ptxas"
        /*0030*/ 	.string	"Cuda compilation tools, release 13.0, V13.0.88"
        /*0030*/ 	.string	"Build cuda_13.0.r13.0/compiler.36424714_0"
        /*0030*/ 	.string	"-arch sm_100 -m 64 "



//--------------------- .note.nv.cuinfo           --------------------------
	.section	.note.nv.cuinfo,"",@"SHT_NOTE"
	.sectionflags	@"SHF_NOTE_NV_CUINFO"
        /*0018*/ 	.short	0x0002
        /*001a*/ 	.short	0x0064
        /*001c*/ 	.short	0x0082
	.zero		2


//--------------------- .nv.info                  --------------------------
	.section	.nv.info,"",@"SHT_CUDA_INFO"
	.align	4


	//----- nvinfo : EIATTR_REGCOUNT
	.align		4
        /*0000*/ 	.byte	0x04, 0x2f
        /*0002*/ 	.short	(.L_1 - .L_0)
	.align		4
.L_0:
        /*0004*/ 	.word	index@(_Z15vectorAddKernelPiS_S_ii)
        /*0008*/ 	.word	0x0000000c


	//----- nvinfo : EIATTR_FRAME_SIZE
	.align		4
.L_1:
        /*000c*/ 	.byte	0x04, 0x11
        /*000e*/ 	.short	(.L_3 - .L_2)
	.align		4
.L_2:
        /*0010*/ 	.word	index@(_Z15vectorAddKernelPiS_S_ii)
        /*0014*/ 	.word	0x00000000


	//----- nvinfo : EIATTR_MIN_STACK_SIZE
	.align		4
.L_3:
        /*0018*/ 	.byte	0x04, 0x12
        /*001a*/ 	.short	(.L_5 - .L_4)
	.align		4
.L_4:
        /*001c*/ 	.word	index@(_Z15vectorAddKernelPiS_S_ii)
        /*0020*/ 	.word	0x00000000
.L_5:


//--------------------- .nv.compat                --------------------------
	.section	.nv.compat,"",@"SHT_CUDA_COMPAT_INFO"
	.align	4
        /*0000*/ 	.byte	0x02, 0x09, 0x00, 0x00, 0x02, 0x02, 0x01, 0x00, 0x02, 0x05, 0x05, 0x00, 0x03, 0x07, 0x01, 0x01
        /*0010*/ 	.byte	0x02, 0x03, 0x00, 0x00, 0x02, 0x06, 0x01, 0x00, 0x04, 0x0b, 0x08, 0x00, 0x09, 0x00, 0x00, 0x00
        /*0020*/ 	.byte	0x00, 0x00, 0x00, 0x00


//--------------------- .nv.info._Z15vectorAddKernelPiS_S_ii --------------------------
	.section	.nv.info._Z15vectorAddKernelPiS_S_ii,"",@"SHT_CUDA_INFO"
	.sectionflags	@""
	.align	4


	//----- nvinfo : EIATTR_CUDA_API_VERSION
	.align		4
        /*0000*/ 	.byte	0x04, 0x37
        /*0002*/ 	.short	(.L_7 - .L_6)
.L_6:
        /*0004*/ 	.word	0x00000082


	//----- nvinfo : EIATTR_KPARAM_INFO
	.align		4
.L_7:
        /*0008*/ 	.byte	0x04, 0x17
        /*000a*/ 	.short	(.L_9 - .L_8)
.L_8:
        /*000c*/ 	.word	0x00000000
        /*0010*/ 	.short	0x0004
        /*0012*/ 	.short	0x001c
        /*0014*/ 	.byte	0x00, 0xf0, 0x11, 0x00


	//----- nvinfo : EIATTR_KPARAM_INFO
	.align		4
.L_9:
        /*0018*/ 	.byte	0x04, 0x17
        /*001a*/ 	.short	(.L_11 - .L_10)
.L_10:
        /*001c*/ 	.word	0x00000000
        /*0020*/ 	.short	0x0003
        /*0022*/ 	.short	0x0018
        /*0024*/ 	.byte	0x00, 0xf0, 0x11, 0x00


	//----- nvinfo : EIATTR_KPARAM_INFO
	.align		4
.L_11:
        /*0028*/ 	.byte	0x04, 0x17
        /*002a*/ 	.short	(.L_13 - .L_12)
.L_12:
        /*002c*/ 	.word	0x00000000
        /*0030*/ 	.short	0x0002
        /*0032*/ 	.short	0x0010
        /*0034*/ 	.byte	0x00, 0xf5, 0x21, 0x00


	//----- nvinfo : EIATTR_KPARAM_INFO
	.align		4
.L_13:
        /*0038*/ 	.byte	0x04, 0x17
        /*003a*/ 	.short	(.L_15 - .L_14)
.L_14:
        /*003c*/ 	.word	0x00000000
        /*0040*/ 	.short	0x0001
        /*0042*/ 	.short	0x0008
        /*0044*/ 	.byte	0x00, 0xf5, 0x21, 0x00


	//----- nvinfo : EIATTR_KPARAM_INFO
	.align		4
.L_15:
        /*0048*/ 	.byte	0x04, 0x17
        /*004a*/ 	.short	(.L_17 - .L_16)
.L_16:
        /*004c*/ 	.word	0x00000000
        /*0050*/ 	.short	0x0000
        /*0052*/ 	.short	0x0000
        /*0054*/ 	.byte	0x00, 0xf5, 0x21, 0x00


	//----- nvinfo : EIATTR_SPARSE_MMA_MASK
	.align		4
.L_17:
        /*0058*/ 	.byte	0x03, 0x50
        /*005a*/ 	.short	0x0000


	//----- nvinfo : EIATTR_MAXREG_COUNT
	.align		4
        /*005c*/ 	.byte	0x03, 0x1b
        /*005e*/ 	.short	0x00ff


	//----- nvinfo : EIATTR_MERCURY_ISA_VERSION
	.align		4
        /*0060*/ 	.byte	0x03, 0x5f
        /*0062*/ 	.short	0x0101


	//----- nvinfo : EIATTR_VRC_CTA_INIT_COUNT
	.align		4
        /*0064*/ 	.byte	0x02, 0x4a
	.zero		1
	.zero		1


	//----- nvinfo : EIATTR_EXIT_INSTR_OFFSETS
	.align		4
        /*0068*/ 	.byte	0x04, 0x1c
        /*006a*/ 	.short	(.L_19 - .L_18)


	//   ....[0]....
.L_18:
        /*006c*/ 	.word	0x00000090


	//   ....[1]....
        /*0070*/ 	.word	0x00000150


	//----- nvinfo : EIATTR_CBANK_PARAM_SIZE
	.align		4
.L_19:
        /*0074*/ 	.byte	0x03, 0x19
        /*0076*/ 	.short	0x0020


	//----- nvinfo : EIATTR_PARAM_CBANK
	.align		4
        /*0078*/ 	.byte	0x04, 0x0a
        /*007a*/ 	.short	(.L_21 - .L_20)
	.align		4
.L_20:
        /*007c*/ 	.word	index@(.nv.constant0._Z15vectorAddKernelPiS_S_ii)
        /*0080*/ 	.short	0x0380
        /*0082*/ 	.short	0x0020


	//----- nvinfo : EIATTR_SW_WAR
	.align		4
.L_21:
        /*0084*/ 	.byte	0x04, 0x36
        /*0086*/ 	.short	(.L_23 - .L_22)
.L_22:
        /*0088*/ 	.word	0x00000008
.L_23:


//--------------------- .nv.callgraph             --------------------------
	.section	.nv.callgraph,"",@"SHT_CUDA_CALLGRAPH"
	.align	4
	.sectionentsize	8
	.align		4
        /*0000*/ 	.word	0x00000000
	.align		4
        /*0004*/ 	.word	0xffffffff
	.align		4
        /*0008*/ 	.word	0x00000000
	.align		4
        /*000c*/ 	.word	0xfffffffe
	.align		4
        /*0010*/ 	.word	0x00000000
	.align		4
        /*0014*/ 	.word	0xfffffffd
	.align		4
        /*0018*/ 	.word	0x00000000
	.align		4
        /*001c*/ 	.word	0xfffffffc


//--------------------- .text._Z15vectorAddKernelPiS_S_ii --------------------------
	.section	.text._Z15vectorAddKernelPiS_S_ii,"ax",@progbits
	.align	128
        .global         _Z15vectorAddKernelPiS_S_ii
        .type           _Z15vectorAddKernelPiS_S_ii,@function
        .size           _Z15vectorAddKernelPiS_S_ii,(.L_x_1 - _Z15vectorAddKernelPiS_S_ii)
        .other          _Z15vectorAddKernelPiS_S_ii,@"STO_CUDA_ENTRY STV_DEFAULT"
_Z15vectorAddKernelPiS_S_ii:
.text._Z15vectorAddKernelPiS_S_ii:
[----:B------:R-:W-:Y:S01]  /*0000*/  LDC R1, c[0x0][0x37c] ;  /* 0x0000df00ff017b82 */ /* 0x000fe20000000800 */
[----:B------:R-:W0:Y:S07]  /*0010*/  S2R R3, SR_TID.X ;  /* 0x0000000000037919 */ /* 0x000e2e0000002100 */
[----:B------:R-:W0:Y:S01]  /*0020*/  S2UR UR6, SR_CTAID.X ;  /* 0x00000000000679c3 */ /* 0x000e220000002500 */
[----:B------:R-:W1:Y:S07]  /*0030*/  LDCU.64 UR4, c[0x0][0x398] ;  /* 0x00007300ff0477ac */ /* 0x000e6e0008000a00 */
[----:B------:R-:W0:Y:S01]  /*0040*/  LDC R0, c[0x0][0x360] ;  /* 0x0000d800ff007b82 */ /* 0x000e220000000800 */
[----:B-1----:R-:W-:Y:S01]  /*0050*/  UIADD3 UR4, UPT, UPT, UR5, UR4, URZ ;  /* 0x0000000405047290 */ /* 0x002fe2000fffe0ff */
[----:B0-----:R-:W-:-:S05]  /*0060*/  IMAD R0, R0, UR6, R3 ;  /* 0x0000000600007c24 */ /* 0x001fca000f8e0203 */
[----:B------:R-:W-:-:S04]  /*0070*/  IADD3 R9, PT, PT, R0, UR5, RZ ;  /* 0x0000000500097c10 */ /* 0x000fc8000fffe0ff */
[----:B------:R-:W-:-:S13]  /*0080*/  ISETP.GE.AND P0, PT, R9, UR4, PT ;  /* 0x0000000409007c0c */ /* 0x000fda000bf06270 */
[----:B------:R-:W-:Y:S05]  /*0090*/  @P0 EXIT ;  /* 0x000000000000094d */ /* 0x000fea0003800000 */
[----:B------:R-:W0:Y:S01]  /*00a0*/  LDC.64 R2, c[0x0][0x380] ;  /* 0x0000e000ff027b82 */ /* 0x000e220000000a00 */
[----:B------:R-:W1:Y:S07]  /*00b0*/  LDCU.64 UR4, c[0x0][0x358] ;  /* 0x00006b00ff0477ac */ /* 0x000e6e0008000a00 */
[----:B------:R-:W2:Y:S08]  /*00c0*/  LDC.64 R4, c[0x0][0x388] ;  /* 0x0000e200ff047b82 */ /* 0x000eb00000000a00 */
[----:B------:R-:W3:Y:S01]  /*00d0*/  LDC.64 R6, c[0x0][0x390] ;  /* 0x0000e400ff067b82 */ /* 0x000ee20000000a00 */
[----:B0-----:R-:W-:-:S06]  /*00e0*/  IMAD.WIDE R2, R9, 0x4, R2 ;  /* 0x0000000409027825 */ /* 0x001fcc00078e0202 */
[----:B-1----:R-:W4:Y:S01]  /*00f0*/  LDG.E R2, desc[UR4][R2.64] ;  /* 0x0000000402027981 */ /* 0x002f22000c1e1900 */
[----:B--2---:R-:W-:-:S06]  /*0100*/  IMAD.WIDE R4, R9, 0x4, R4 ;  /* 0x0000000409047825 */ /* 0x004fcc00078e0204 */
[----:B------:R-:W4:Y:S01]  /*0110*/  LDG.E R5, desc[UR4][R4.64] ;  /* 0x0000000404057981 */ /* 0x000f22000c1e1900 */
[----:B---3--:R-:W-:Y:S01]  /*0120*/  IMAD.WIDE R6, R9, 0x4, R6 ;  /* 0x0000000409067825 */ /* 0x008fe200078e0206 */
[----:B----4-:R-:W-:-:S05]  /*0130*/  IADD3 R9, PT, PT, R2, R5, RZ ;  /* 0x0000000502097210 */ /* 0x010fca0007ffe0ff */
[----:B------:R-:W-:Y:S01]  /*0140*/  STG.E desc[UR4][R6.64], R9 ;  /* 0x0000000906007986 */ /* 0x000fe2000c101904 */
[----:B------:R-:W-:Y:S05]  /*0150*/  EXIT ;  /* 0x000000000000794d */ /* 0x000fea0003800000 */
.L_x_0:
[----:B------:R-:W-:-:S00]  /*0160*/  BRA `(.L_x_0) ;  /* 0xfffffffc00fc7947 */ /* 0x000fc0000383ffff */
[----:B------:R-:W-:-:S00]  /*0170*/  NOP ;  /* 0x0000000000007918 */ /* 0x000fc00000000000 */
        /* <DEDUP_REMOVED lines=8> */
.L_x_1:


//--------------------- .nv.shared.reserved.0     --------------------------
	.section	.nv.shared.reserved.0,"aw",@nobits
	.weak		__nv_reservedSMEM_offset_0_alias
	.size		__nv_reservedSMEM_offset_0_alias, 0, 64
	.other		__nv_reservedSMEM_offset_0_alias,@"STO_CUDA_RESERVED_SHARED STV_DEFAULT"
__nv_reservedSMEM_offset_0_alias:
	.zero		0
	.zero		64


//--------------------- .nv.constant0._Z15vectorAddKernelPiS_S_ii --------------------------
	.section	.nv.constant0._Z15vectorAddKernelPiS_S_ii,"a",@progbits
	.sectionflags	@""
	.align	4
.nv.constant0._Z15vectorAddKernelPiS_S_ii:
	.zero		928


//--------------------- SYMBOLS --------------------------

	.type		.nv.reservedSmem.offset0,@object
	.size		.nv.reservedSmem.offset0,0x4
